//
// Generated by NVIDIA NVVM Compiler
//
// Compiler Build ID: CL-36424714
// Cuda compilation tools, release 13.0, V13.0.88
// Based on NVVM 20.0.0
//

.version 9.0
.target sm_100
.address_size 64

	// .globl	_Z21compute_primes_kernelxPx

.visible .entry _Z21compute_primes_kernelxPx(
	.param .u64 _Z21compute_primes_kernelxPx_param_0,
	.param .u64 .ptr .align 1 _Z21compute_primes_kernelxPx_param_1
)
{
	.reg .pred 	%p<5>;
	.reg .b32 	%r<12>;
	.reg .b64 	%rd<18>;

	ld.param.u64 	%rd8, [_Z21compute_primes_kernelxPx_param_0];
	ld.param.u64 	%rd9, [_Z21compute_primes_kernelxPx_param_1];
	mov.u32 	%r1, %ctaid.x;
	mov.u32 	%r2, %ntid.x;
	mov.u32 	%r3, %tid.x;
	mad.lo.s32 	%r4, %r1, %r2, %r3;
	add.s32 	%r5, %r4, 2;
	cvt.s64.s32 	%rd1, %r5;
	mul.wide.s32 	%rd10, %r5, %r5;
	setp.gt.s64 	%p1, %rd10, %rd8;
	@%p1 bra 	$L__BB0_9;
	or.b64  	%rd11, %rd8, %rd1;
	and.b64  	%rd12, %rd11, -4294967296;
	setp.ne.s64 	%p2, %rd12, 0;
	@%p2 bra 	$L__BB0_3;
	cvt.u32.u64 	%r6, %rd1;
	cvt.u32.u64 	%r7, %rd8;
	rem.u32 	%r8, %r7, %r6;
	cvt.u64.u32 	%rd16, %r8;
	bra.uni 	$L__BB0_4;
$L__BB0_3:
	rem.s64 	%rd16, %rd8, %rd1;
$L__BB0_4:
	setp.ne.s64 	%p3, %rd16, 0;
	@%p3 bra 	$L__BB0_9;
	setp.ne.s64 	%p4, %rd12, 0;
	@%p4 bra 	$L__BB0_7;
	cvt.u32.u64 	%r9, %rd1;
	cvt.u32.u64 	%r10, %rd8;
	div.u32 	%r11, %r10, %r9;
	cvt.u64.u32 	%rd17, %r11;
	bra.uni 	$L__BB0_8;
$L__BB0_7:
	div.s64 	%rd17, %rd8, %rd1;
$L__BB0_8:
	cvta.to.global.u64 	%rd15, %rd9;
	st.global.u64 	[%rd15], %rd17;
	st.global.u64 	[%rd15+8], %rd1;
$L__BB0_9:
	ret;

}


// ===== COMPILED SASS (sm_100) =====

	.target	sm_100

	.elftype	@"ET_EXEC"


//--------------------- .note.nv.tkinfo           --------------------------
	.section	.note.nv.tkinfo,"",@"SHT_NOTE"
	.sectionflags	@"SHF_NOTE_NV_TKINFO"
	.tkinfo
        /*0018*/ 	.word	0x00000002
        /*0030*/ 	.string	""
        /*0030*/ 	.string	"ptxas"
        /*0030*/ 	.string	"Cuda compilation tools, release 13.0, V13.0.88"
        /*0030*/ 	.string	"Build cuda_13.0.r13.0/compiler.36424714_0"
        /*0030*/ 	.string	"-arch sm_100 -m 64 "



//--------------------- .note.nv.cuinfo           --------------------------
	.section	.note.nv.cuinfo,"",@"SHT_NOTE"
	.sectionflags	@"SHF_NOTE_NV_CUINFO"
        /*0018*/ 	.short	0x0002
        /*001a*/ 	.short	0x0064
        /*001c*/ 	.short	0x0082
	.zero		2


//--------------------- .nv.info                  --------------------------
	.section	.nv.info,"",@"SHT_CUDA_INFO"
	.align	4


	//----- nvinfo : EIATTR_REGCOUNT
	.align		4
        /*0000*/ 	.byte	0x04, 0x2f
        /*0002*/ 	.short	(.L_1 - .L_0)
	.align		4
.L_0:
        /*0004*/ 	.word	index@(_Z21compute_primes_kernelxPx)
        /*0008*/ 	.word	0x00000014


	//----- nvinfo : EIATTR_FRAME_SIZE
	.align		4
.L_1:
        /*000c*/ 	.byte	0x04, 0x11
        /*000e*/ 	.short	(.L_3 - .L_2)
	.align		4
.L_2:
        /*0010*/ 	.word	index@($__internal_1_$__cuda_sm20_rem_s64)
        /*0014*/ 	.word	0x00000000


	//----- nvinfo : EIATTR_FRAME_SIZE
	.align		4
.L_3:
        /*0018*/ 	.byte	0x04, 0x11
        /*001a*/ 	.short	(.L_5 - .L_4)
	.align		4
.L_4:
        /*001c*/ 	.word	index@($__internal_0_$__cuda_sm20_div_s64)
        /*0020*/ 	.word	0x00000000


	//----- nvinfo : EIATTR_FRAME_SIZE
	.align		4
.L_5:
        /*0024*/ 	.byte	0x04, 0x11
        /*0026*/ 	.short	(.L_7 - .L_6)
	.align		4
.L_6:
        /*0028*/ 	.word	index@(_Z21compute_primes_kernelxPx)
        /*002c*/ 	.word	0x00000000


	//----- nvinfo : EIATTR_MIN_STACK_SIZE
	.align		4
.L_7:
        /*0030*/ 	.byte	0x04, 0x12
        /*0032*/ 	.short	(.L_9 - .L_8)
	.align		4
.L_8:
        /*0034*/ 	.word	index@(_Z21compute_primes_kernelxPx)
        /*0038*/ 	.word	0x00000000
.L_9:


//--------------------- .nv.compat                --------------------------
	.section	.nv.compat,"",@"SHT_CUDA_COMPAT_INFO"
	.align	4
        /*0000*/ 	.byte	0x02, 0x09, 0x00, 0x00, 0x02, 0x02, 0x01, 0x00, 0x02, 0x05, 0x05, 0x00, 0x03, 0x07, 0x01, 0x01
        /*0010*/ 	.byte	0x02, 0x03, 0x00, 0x00, 0x02, 0x06, 0x01, 0x00, 0x04, 0x0b, 0x08, 0x00, 0x09, 0x00, 0x00, 0x00
        /*0020*/ 	.byte	0x00, 0x00, 0x00, 0x00


//--------------------- .nv.info._Z21compute_primes_kernelxPx --------------------------
	.section	.nv.info._Z21compute_primes_kernelxPx,"",@"SHT_CUDA_INFO"
	.sectionflags	@""
	.align	4


	//----- nvinfo : EIATTR_CUDA_API_VERSION
	.align		4
        /*0000*/ 	.byte	0x04, 0x37
        /*0002*/ 	.short	(.L_11 - .L_10)
.L_10:
        /*0004*/ 	.word	0x00000082


	//----- nvinfo : EIATTR_KPARAM_INFO
	.align		4
.L_11:
        /*0008*/ 	.byte	0x04, 0x17
        /*000a*/ 	.short	(.L_13 - .L_12)
.L_12:
        /*000c*/ 	.word	0x00000000
        /*0010*/ 	.short	0x0001
        /*0012*/ 	.short	0x0008
        /*0014*/ 	.byte	0x00, 0xf5, 0x21, 0x00


	//----- nvinfo : EIATTR_KPARAM_INFO
	.align		4
.L_13:
        /*0018*/ 	.byte	0x04, 0x17
        /*001a*/ 	.short	(.L_15 - .L_14)
.L_14:
        /*001c*/ 	.word	0x00000000
        /*0020*/ 	.short	0x0000
        /*0022*/ 	.short	0x0000
        /*0024*/ 	.byte	0x00, 0xf0, 0x21, 0x00


	//----- nvinfo : EIATTR_SPARSE_MMA_MASK
	.align		4
.L_15:
        /*0028*/ 	.byte	0x03, 0x50
        /*002a*/ 	.short	0x0000


	//----- nvinfo : EIATTR_MAXREG_COUNT
	.align		4
        /*002c*/ 	.byte	0x03, 0x1b
        /*002e*/ 	.short	0x00ff


	//----- nvinfo : EIATTR_MERCURY_ISA_VERSION
	.align		4
        /*0030*/ 	.byte	0x03, 0x5f
        /*0032*/ 	.short	0x0101


	//----- nvinfo : EIATTR_VRC_CTA_INIT_COUNT
	.align		4
        /*0034*/ 	.byte	0x02, 0x4a
	.zero		1
	.zero		1


	//----- nvinfo : EIATTR_EXIT_INSTR_OFFSETS
	.align		4
        /*0038*/ 	.byte	0x04, 0x1c
        /*003a*/ 	.short	(.L_17 - .L_16)


	//   ....[0]....
.L_16:
        /*003c*/ 	.word	0x000000a0


	//   ....[1]....
        /*0040*/ 	.word	0x00000290


	//   ....[2]....
        /*0044*/ 	.word	0x000004b0


	//----- nvinfo : EIATTR_CRS_STACK_SIZE
	.align		4
.L_17:
        /*0048*/ 	.byte	0x04, 0x1e
        /*004a*/ 	.short	(.L_19 - .L_18)
.L_18:
        /*004c*/ 	.word	0x00000000


	//----- nvinfo : EIATTR_CBANK_PARAM_SIZE
	.align		4
.L_19:
        /*0050*/ 	.byte	0x03, 0x19
        /*0052*/ 	.short	0x0010


	//----- nvinfo : EIATTR_PARAM_CBANK
	.align		4
        /*0054*/ 	.byte	0x04, 0x0a
        /*0056*/ 	.short	(.L_21 - .L_20)
	.align		4
.L_20:
        /*0058*/ 	.word	index@(.nv.constant0._Z21compute_primes_kernelxPx)
        /*005c*/ 	.short	0x0380
        /*005e*/ 	.short	0x0010


	//----- nvinfo : EIATTR_SW_WAR
	.align		4
.L_21:
        /*0060*/ 	.byte	0x04, 0x36
        /*0062*/ 	.short	(.L_23 - .L_22)
.L_22:
        /*0064*/ 	.word	0x00000008
.L_23:


//--------------------- .nv.callgraph             --------------------------
	.section	.nv.callgraph,"",@"SHT_CUDA_CALLGRAPH"
	.align	4
	.sectionentsize	8
	.align		4
        /*0000*/ 	.word	0x00000000
	.align		4
        /*0004*/ 	.word	0xffffffff
	.align		4
        /*0008*/ 	.word	0x00000000
	.align		4
        /*000c*/ 	.word	0xfffffffe
	.align		4
        /*0010*/ 	.word	0x00000000
	.align		4
        /*0014*/ 	.word	0xfffffffd
	.align		4
        /*0018*/ 	.word	0x00000000
	.align		4
        /*001c*/ 	.word	0xfffffffc


//--------------------- .text._Z21compute_primes_kernelxPx --------------------------
	.section	.text._Z21compute_primes_kernelxPx,"ax",@progbits
	.align	128
        .global         _Z21compute_primes_kernelxPx
        .type           _Z21compute_primes_kernelxPx,@function
        .size           _Z21compute_primes_kernelxPx,(.L_x_8 - _Z21compute_primes_kernelxPx)
        .other          _Z21compute_primes_kernelxPx,@"STO_CUDA_ENTRY STV_DEFAULT"
_Z21compute_primes_kernelxPx:
.text._Z21compute_primes_kernelxPx:
[----:B------:R-:W-:Y:S01]  /*0000*/  LDC R1, c[0x0][0x37c] ;  /* 0x0000df00ff017b82 */ /* 0x000fe20000000800 */
[----:B------:R-:W0:Y:S07]  /*0010*/  S2R R3, SR_TID.X ;  /* 0x0000000000037919 */ /* 0x000e2e0000002100 */
[----:B------:R-:W0:Y:S01]  /*0020*/  S2UR UR4, SR_CTAID.X ;  /* 0x00000000000479c3 */ /* 0x000e220000002500 */
[----:B------:R-:W1:Y:S07]  /*0030*/  LDCU.64 UR6, c[0x0][0x380] ;  /* 0x00007000ff0677ac */ /* 0x000e6e0008000a00 */
[----:B------:R-:W0:Y:S02]  /*0040*/  LDC R2, c[0x0][0x360] ;  /* 0x0000d800ff027b82 */ /* 0x000e240000000800 */
[----:B0-----:R-:W-:-:S04]  /*0050*/  IMAD R2, R2, UR4, R3 ;  /* 0x0000000402027c24 */ /* 0x001fc8000f8e0203 */
[----:B------:R-:W-:-:S04]  /*0060*/  VIADD R2, R2, 0x2 ;  /* 0x0000000202027836 */ /* 0x000fc80000000000 */
[----:B------:R-:W-:-:S03]  /*0070*/  IMAD.WIDE R4, R2, R2, RZ ;  /* 0x0000000202047225 */ /* 0x000fc600078e02ff */
[----:B-1----:R-:W-:-:S04]  /*0080*/  ISETP.GT.U32.AND P0, PT, R4, UR6, PT ;  /* 0x0000000604007c0c */ /* 0x002fc8000bf04070 */
[----:B------:R-:W-:-:S13]  /*0090*/  ISETP.GT.AND.EX P0, PT, R5, UR7, PT, P0 ;  /* 0x0000000705007c0c */ /* 0x000fda000bf04300 */
[----:B------:R-:W-:Y:S05]  /*00a0*/  @P0 EXIT ;  /* 0x000000000000094d */ /* 0x000fea0003800000 */
[----:B------:R-:W-:Y:S01]  /*00b0*/  SHF.R.S32.HI R3, RZ, 0x1f, R2 ;  /* 0x0000001fff037819 */ /* 0x000fe20000011402 */
[----:B------:R-:W-:Y:S03]  /*00c0*/  BSSY.RECONVERGENT B0, `(.L_x_0) ;  /* 0x000001c000007945 */ /* 0x000fe60003800200 */
[----:B------:R-:W-:-:S04]  /*00d0*/  LOP3.LUT R10, R3, UR7, RZ, 0xfc, !PT ;  /* 0x00000007030a7c12 */ /* 0x000fc8000f8efcff */
[----:B------:R-:W-:-:S13]  /*00e0*/  ISETP.NE.AND.EX P0, PT, R10, RZ, PT, !PT ;  /* 0x000000ff0a00720c */ /* 0x000fda0003f053f0 */
[----:B------:R-:W-:Y:S05]  /*00f0*/  @P0 BRA `(.L_x_1) ;  /* 0x0000000000500947 */ /* 0x000fea0003800000 */
[----:B------:R-:W0:Y:S01]  /*0100*/  I2F.U32.RP R0, R2 ;  /* 0x0000000200007306 */ /* 0x000e220000209000 */
[----:B------:R-:W-:Y:S01]  /*0110*/  IMAD.MOV R7, RZ, RZ, -R2 ;  /* 0x000000ffff077224 */ /* 0x000fe200078e0a02 */
[----:B------:R-:W-:-:S06]  /*0120*/  ISETP.NE.U32.AND P1, PT, R2, RZ, PT ;  /* 0x000000ff0200720c */ /* 0x000fcc0003f25070 */
[----:B0-----:R-:W0:Y:S02]  /*0130*/  MUFU.RCP R0, R0 ;  /* 0x0000000000007308 */ /* 0x001e240000001000 */
[----:B0-----:R-:W-:-:S06]  /*0140*/  VIADD R4, R0, 0xffffffe ;  /* 0x0ffffffe00047836 */ /* 0x001fcc0000000000 */
[----:B------:R0:W1:Y:S02]  /*0150*/  F2I.FTZ.U32.TRUNC.NTZ R5, R4 ;  /* 0x0000000400057305 */ /* 0x000064000021f000 */
[----:B0-----:R-:W-:Y:S02]  /*0160*/  IMAD.MOV.U32 R4, RZ, RZ, RZ ;  /* 0x000000ffff047224 */ /* 0x001fe400078e00ff */
[----:B-1----:R-:W-:-:S04]  /*0170*/  IMAD R7, R7, R5, RZ ;  /* 0x0000000507077224 */ /* 0x002fc800078e02ff */
[----:B------:R-:W-:-:S06]  /*0180*/  IMAD.HI.U32 R5, R5, R7, R4 ;  /* 0x0000000705057227 */ /* 0x000fcc00078e0004 */
[----:B------:R-:W-:-:S05]  /*0190*/  IMAD.HI.U32 R5, R5, UR6, RZ ;  /* 0x0000000605057c27 */ /* 0x000fca000f8e00ff */
[----:B------:R-:W-:-:S05]  /*01a0*/  IADD3 R5, PT, PT, -R5, RZ, RZ ;  /* 0x000000ff05057210 */ /* 0x000fca0007ffe1ff */
[----:B------:R-:W-:-:S05]  /*01b0*/  IMAD R5, R2, R5, UR6 ;  /* 0x0000000602057e24 */ /* 0x000fca000f8e0205 */
[----:B------:R-:W-:-:S13]  /*01c0*/  ISETP.GE.U32.AND P0, PT, R5, R2, PT ;  /* 0x000000020500720c */ /* 0x000fda0003f06070 */
[----:B------:R-:W-:-:S05]  /*01d0*/  @P0 IMAD.IADD R5, R5, 0x1, -R2 ;  /* 0x0000000105050824 */ /* 0x000fca00078e0a02 */
[----:B------:R-:W-:-:S13]  /*01e0*/  ISETP.GE.U32.AND P0, PT, R5, R2, PT ;  /* 0x000000020500720c */ /* 0x000fda0003f06070 */
[----:B------:R-:W-:Y:S01]  /*01f0*/  @P0 IMAD.IADD R5, R5, 0x1, -R2 ;  /* 0x0000000105050824 */ /* 0x000fe200078e0a02 */
[----:B------:R-:W-:-:S04]  /*0200*/  @!P1 LOP3.LUT R5, RZ, R2, RZ, 0x33, !PT ;  /* 0x00000002ff059212 */ /* 0x000fc800078e33ff */
[----:B------:R-:W-:-:S04]  /*0210*/  ISETP.NE.U32.AND P0, PT, R5, RZ, PT ;  /* 0x000000ff0500720c */ /* 0x000fc80003f05070 */
[----:B------:R-:W-:Y:S01]  /*0220*/  ISETP.NE.AND.EX P0, PT, RZ, RZ, PT, P0 ;  /* 0x000000ffff00720c */ /* 0x000fe20003f05300 */
[----:B------:R-:W-:-:S12]  /*0230*/  BRA `(.L_x_2) ;  /* 0x0000000000107947 */ /* 0x000fd80003800000 */
.L_x_1:
[----:B------:R-:W-:-:S07]  /*0240*/  MOV R0, 0x260 ;  /* 0x0000026000007802 */ /* 0x000fce0000000f00 */
[----:B------:R-:W-:Y:S05]  /*0250*/  CALL.REL.NOINC `($__internal_1_$__cuda_sm20_rem_s64) ;  /* 0x0000000400ec7944 */ /* 0x000fea0003c00000 */
[----:B------:R-:W-:-:S04]  /*0260*/  ISETP.NE.U32.AND P0, PT, R6, RZ, PT ;  /* 0x000000ff0600720c */ /* 0x000fc80003f05070 */
[----:B------:R-:W-:-:S13]  /*0270*/  ISETP.NE.AND.EX P0, PT, R7, RZ, PT, P0 ;  /* 0x000000ff0700720c */ /* 0x000fda0003f05300 */
.L_x_2:
[----:B------:R-:W-:Y:S05]  /*0280*/  BSYNC.RECONVERGENT B0 ;  /* 0x0000000000007941 */ /* 0x000fea0003800200 */
.L_x_0:
[----:B------:R-:W-:Y:S05]  /*0290*/  @P0 EXIT ;  /* 0x000000000000094d */ /* 0x000fea0003800000 */
[----:B------:R-:W-:Y:S01]  /*02a0*/  ISETP.NE.AND.EX P0, PT, R10, RZ, PT, !PT ;  /* 0x000000ff0a00720c */ /* 0x000fe20003f053f0 */
[----:B------:R-:W0:Y:S01]  /*02b0*/  LDCU.64 UR8, c[0x0][0x358] ;  /* 0x00006b00ff0877ac */ /* 0x000e220008000a00 */
[----:B------:R-:W-:Y:S11]  /*02c0*/  BSSY.RECONVERGENT B0, `(.L_x_3) ;  /* 0x000001b000007945 */ /* 0x000ff60003800200 */
[----:B------:R-:W-:Y:S05]  /*02d0*/  @P0 BRA `(.L_x_4) ;  /* 0x0000000000540947 */ /* 0x000fea0003800000 */
[----:B------:R-:W1:Y:S01]  /*02e0*/  I2F.U32.RP R0, R2 ;  /* 0x0000000200007306 */ /* 0x000e620000209000 */
[----:B------:R-:W2:Y:S01]  /*02f0*/  LDCU UR4, c[0x0][0x380] ;  /* 0x00007000ff0477ac */ /* 0x000ea20008000800 */
[----:B------:R-:W-:Y:S01]  /*0300*/  IMAD.MOV R7, RZ, RZ, -R2 ;  /* 0x000000ffff077224 */ /* 0x000fe200078e0a02 */
[----:B------:R-:W-:-:S05]  /*0310*/  ISETP.NE.U32.AND P2, PT, R2, RZ, PT ;  /* 0x000000ff0200720c */ /* 0x000fca0003f45070 */
[----:B-1----:R-:W1:Y:S02]  /*0320*/  MUFU.RCP R0, R0 ;  /* 0x0000000000007308 */ /* 0x002e640000001000 */
[----:B-1----:R-:W-:-:S06]  /*0330*/  VIADD R4, R0, 0xffffffe ;  /* 0x0ffffffe00047836 */ /* 0x002fcc0000000000 */
[----:B------:R1:W3:Y:S02]  /*0340*/  F2I.FTZ.U32.TRUNC.NTZ R5, R4 ;  /* 0x0000000400057305 */ /* 0x0002e4000021f000 */
[----:B-1----:R-:W-:Y:S02]  /*0350*/  HFMA2 R4, -RZ, RZ, 0, 0 ;  /* 0x00000000ff047431 */ /* 0x002fe400000001ff */
[----:B---3--:R-:W-:-:S04]  /*0360*/  IMAD R7, R7, R5, RZ ;  /* 0x0000000507077224 */ /* 0x008fc800078e02ff */
[----:B------:R-:W-:-:S06]  /*0370*/  IMAD.HI.U32 R7, R5, R7, R4 ;  /* 0x0000000705077227 */ /* 0x000fcc00078e0004 */
[----:B--2---:R-:W-:-:S04]  /*0380*/  IMAD.HI.U32 R4, R7, UR4, RZ ;  /* 0x0000000407047c27 */ /* 0x004fc8000f8e00ff */
[----:B------:R-:W-:-:S04]  /*0390*/  IMAD.MOV R5, RZ, RZ, -R4 ;  /* 0x000000ffff057224 */ /* 0x000fc800078e0a04 */
[----:B------:R-:W-:-:S05]  /*03a0*/  IMAD R5, R2, R5, UR4 ;  /* 0x0000000402057e24 */ /* 0x000fca000f8e0205 */
[----:B------:R-:W-:-:S13]  /*03b0*/  ISETP.GE.U32.AND P0, PT, R5, R2, PT ;  /* 0x000000020500720c */ /* 0x000fda0003f06070 */
[----:B------:R-:W-:Y:S02]  /*03c0*/  @P0 IMAD.IADD R5, R5, 0x1, -R2 ;  /* 0x0000000105050824 */ /* 0x000fe400078e0a02 */
[----:B------:R-:W-:-:S03]  /*03d0*/  @P0 VIADD R4, R4, 0x1 ;  /* 0x0000000104040836 */ /* 0x000fc60000000000 */
[----:B------:R-:W-:Y:S02]  /*03e0*/  ISETP.GE.U32.AND P1, PT, R5, R2, PT ;  /* 0x000000020500720c */ /* 0x000fe40003f26070 */
[----:B------:R-:W-:-:S11]  /*03f0*/  MOV R5, RZ ;  /* 0x000000ff00057202 */ /* 0x000fd60000000f00 */
[----:B------:R-:W-:Y:S01]  /*0400*/  @P1 VIADD R4, R4, 0x1 ;  /* 0x0000000104041836 */ /* 0x000fe20000000000 */
[----:B------:R-:W-:Y:S01]  /*0410*/  @!P2 LOP3.LUT R4, RZ, R2, RZ, 0x33, !PT ;  /* 0x00000002ff04a212 */ /* 0x000fe200078e33ff */
[----:B------:R-:W-:Y:S06]  /*0420*/  BRA `(.L_x_5) ;  /* 0x0000000000107947 */ /* 0x000fec0003800000 */
.L_x_4:
[----:B------:R-:W-:-:S07]  /*0430*/  MOV R0, 0x450 ;  /* 0x0000045000007802 */ /* 0x000fce0000000f00 */
[----:B0-----:R-:W-:Y:S05]  /*0440*/  CALL.REL.NOINC `($__internal_0_$__cuda_sm20_div_s64) ;  /* 0x00000000001c7944 */ /* 0x001fea0003c00000 */
[----:B------:R-:W-:Y:S02]  /*0450*/  IMAD.MOV.U32 R4, RZ, RZ, R6 ;  /* 0x000000ffff047224 */ /* 0x000fe400078e0006 */
[----:B------:R-:W-:-:S07]  /*0460*/  IMAD.MOV.U32 R5, RZ, RZ, R7 ;  /* 0x000000ffff057224 */ /* 0x000fce00078e0007 */
.L_x_5:
[----:B0-----:R-:W-:Y:S05]  /*0470*/  BSYNC.RECONVERGENT B0 ;  /* 0x0000000000007941 */ /* 0x001fea0003800200 */
.L_x_3:
[----:B------:R-:W0:Y:S02]  /*0480*/  LDC.64 R6, c[0x0][0x388] ;  /* 0x0000e200ff067b82 */ /* 0x000e240000000a00 */
[----:B0-----:R-:W-:Y:S04]  /*0490*/  STG.E.64 desc[UR8][R6.64], R4 ;  /* 0x0000000406007986 */ /* 0x001fe8000c101b08 */
[----:B------:R-:W-:Y:S01]  /*04a0*/  STG.E.64 desc[UR8][R6.64+0x8], R2 ;  /* 0x0000080206007986 */ /* 0x000fe2000c101b08 */
[----:B------:R-:W-:Y:S05]  /*04b0*/  EXIT ;  /* 0x000000000000794d */ /* 0x000fea0003800000 */
        .weak           $__internal_0_$__cuda_sm20_div_s64
        .type           $__internal_0_$__cuda_sm20_div_s64,@function
        .size           $__internal_0_$__cuda_sm20_div_s64,($__internal_1_$__cuda_sm20_rem_s64 - $__internal_0_$__cuda_sm20_div_s64)
$__internal_0_$__cuda_sm20_div_s64:
[----:B------:R-:W-:Y:S01]  /*04c0*/  IADD3 R5, P1, PT, RZ, -R2, RZ ;  /* 0x80000002ff057210 */ /* 0x000fe20007f3e0ff */
[----:B------:R-:W0:Y:S01]  /*04d0*/  LDCU.64 UR6, c[0x0][0x380] ;  /* 0x00007000ff0677ac */ /* 0x000e220008000a00 */
[----:B------:R-:W-:-:S03]  /*04e0*/  ISETP.GE.AND P0, PT, R3, RZ, PT ;  /* 0x000000ff0300720c */ /* 0x000fc60003f06270 */
[----:B------:R-:W-:Y:S01]  /*04f0*/  IMAD.X R7, RZ, RZ, ~R3, P1 ;  /* 0x000000ffff077224 */ /* 0x000fe200008e0e03 */
[----:B------:R-:W-:-:S04]  /*0500*/  SEL R4, R5, R2, !P0 ;  /* 0x0000000205047207 */ /* 0x000fc80004000000 */
[----:B------:R-:W-:-:S04]  /*0510*/  SEL R5, R7, R3, !P0 ;  /* 0x0000000307057207 */ /* 0x000fc80004000000 */
[----:B------:R-:W1:Y:S01]  /*0520*/  I2F.U64.RP R10, R4 ;  /* 0x00000004000a7312 */ /* 0x000e620000309000 */
[----:B0-----:R-:W-:Y:S02]  /*0530*/  UIADD3 UR4, UP1, UPT, URZ, -UR6, URZ ;  /* 0x80000006ff047290 */ /* 0x001fe4000ff3e0ff */
[----:B------:R-:W-:Y:S02]  /*0540*/  UISETP.GE.AND UP0, UPT, UR7, URZ, UPT ;  /* 0x000000ff0700728c */ /* 0x000fe4000bf06270 */
[----:B------:R-:W-:Y:S02]  /*0550*/  UIADD3.X UR5, UPT, UPT, URZ, ~UR7, URZ, UP1, !UPT ;  /* 0x80000007ff057290 */ /* 0x000fe40008ffe4ff */
[----:B------:R-:W-:Y:S02]  /*0560*/  USEL UR4, UR4, UR6, !UP0 ;  /* 0x0000000604047287 */ /* 0x000fe4000c000000 */
[----:B------:R-:W-:Y:S01]  /*0570*/  USEL UR5, UR5, UR7, !UP0 ;  /* 0x0000000705057287 */ /* 0x000fe2000c000000 */
[----:B-1----:R-:W0:Y:S02]  /*0580*/  MUFU.RCP R10, R10 ;  /* 0x0000000a000a7308 */ /* 0x002e240000001000 */
[----:B0-----:R-:W-:-:S06]  /*0590*/  VIADD R6, R10, 0x1ffffffe ;  /* 0x1ffffffe0a067836 */ /* 0x001fcc0000000000 */
[----:B------:R-:W0:Y:S02]  /*05a0*/  F2I.U64.TRUNC R6, R6 ;  /* 0x0000000600067311 */ /* 0x000e24000020d800 */
[----:B0-----:R-:W-:-:S04]  /*05b0*/  IMAD.WIDE.U32 R8, R6, R4, RZ ;  /* 0x0000000406087225 */ /* 0x001fc800078e00ff */
[----:B------:R-:W-:Y:S01]  /*05c0*/  IMAD R9, R6, R5, R9 ;  /* 0x0000000506097224 */ /* 0x000fe200078e0209 */
[----:B------:R-:W-:-:S03]  /*05d0*/  IADD3 R11, P0, PT, RZ, -R8, RZ ;  /* 0x80000008ff0b7210 */ /* 0x000fc60007f1e0ff */
[----:B------:R-:W-:Y:S02]  /*05e0*/  IMAD R9, R7, R4, R9 ;  /* 0x0000000407097224 */ /* 0x000fe400078e0209 */
[----:B------:R-:W-:-:S03]  /*05f0*/  IMAD.HI.U32 R8, R6, R11, RZ ;  /* 0x0000000b06087227 */ /* 0x000fc600078e00ff */
[----:B------:R-:W-:Y:S01]  /*0600*/  IADD3.X R13, PT, PT, RZ, ~R9, RZ, P0, !PT ;  /* 0x80000009ff0d7210 */ /* 0x000fe200007fe4ff */
[----:B------:R-:W-:-:S04]  /*0610*/  IMAD.MOV.U32 R9, RZ, RZ, R6 ;  /* 0x000000ffff097224 */ /* 0x000fc800078e0006 */
[----:B------:R-:W-:-:S04]  /*0620*/  IMAD.WIDE.U32 R8, P0, R6, R13, R8 ;  /* 0x0000000d06087225 */ /* 0x000fc80007800008 */
[C---:B------:R-:W-:Y:S02]  /*0630*/  IMAD R15, R7.reuse, R13, RZ ;  /* 0x0000000d070f7224 */ /* 0x040fe400078e02ff */
[----:B------:R-:W-:-:S04]  /*0640*/  IMAD.HI.U32 R8, P1, R7, R11, R8 ;  /* 0x0000000b07087227 */ /* 0x000fc80007820008 */
[----:B------:R-:W-:Y:S01]  /*0650*/  IMAD.HI.U32 R13, R7, R13, RZ ;  /* 0x0000000d070d7227 */ /* 0x000fe200078e00ff */
[----:B------:R-:W-:-:S03]  /*0660*/  IADD3 R9, P2, PT, R15, R8, RZ ;  /* 0x000000080f097210 */ /* 0x000fc60007f5e0ff */
[----:B------:R-:W-:Y:S02]  /*0670*/  IMAD.X R8, R13, 0x1, R7, P0 ;  /* 0x000000010d087824 */ /* 0x000fe400000e0607 */
[----:B------:R-:W-:-:S03]  /*0680*/  IMAD.WIDE.U32 R6, R9, R4, RZ ;  /* 0x0000000409067225 */ /* 0x000fc600078e00ff */
[----:B------:R-:W-:Y:S01]  /*0690*/  IADD3.X R11, PT, PT, RZ, RZ, R8, P2, P1 ;  /* 0x000000ffff0b7210 */ /* 0x000fe200017e2408 */
[----:B------:R-:W-:Y:S01]  /*06a0*/  IMAD R7, R9, R5, R7 ;  /* 0x0000000509077224 */ /* 0x000fe200078e0207 */
[----:B------:R-:W-:-:S03]  /*06b0*/  IADD3 R13, P0, PT, RZ, -R6, RZ ;  /* 0x80000006ff0d7210 */ /* 0x000fc60007f1e0ff */
[----:B------:R-:W-:Y:S02]  /*06c0*/  IMAD R7, R11, R4, R7 ;  /* 0x000000040b077224 */ /* 0x000fe400078e0207 */
[----:B------:R-:W-:-:S04]  /*06d0*/  IMAD.HI.U32 R8, R9, R13, RZ ;  /* 0x0000000d09087227 */ /* 0x000fc800078e00ff */
[----:B------:R-:W-:Y:S02]  /*06e0*/  IMAD.X R6, RZ, RZ, ~R7, P0 ;  /* 0x000000ffff067224 */ /* 0x000fe400000e0e07 */
[----:B------:R-:W-:Y:S02]  /*06f0*/  IMAD.MOV.U32 R7, RZ, RZ, RZ ;  /* 0x000000ffff077224 */ /* 0x000fe400078e00ff */
[----:B------:R-:W-:-:S04]  /*0700*/  IMAD.WIDE.U32 R8, P0, R9, R6, R8 ;  /* 0x0000000609087225 */ /* 0x000fc80007800008 */
[----:B------:R-:W-:-:S04]  /*0710*/  IMAD.HI.U32 R9, P1, R11, R13, R8 ;  /* 0x0000000d0b097227 */ /* 0x000fc80007820008 */
[CC--:B------:R-:W-:Y:S02]  /*0720*/  IMAD R8, R11.reuse, R6.reuse, RZ ;  /* 0x000000060b087224 */ /* 0x0c0fe400078e02ff */
[----:B------:R-:W-:-:S03]  /*0730*/  IMAD.HI.U32 R6, R11, R6, RZ ;  /* 0x000000060b067227 */ /* 0x000fc600078e00ff */
[----:B------:R-:W-:Y:S02]  /*0740*/  IADD3 R9, P2, PT, R8, R9, RZ ;  /* 0x0000000908097210 */ /* 0x000fe40007f5e0ff */
[----:B------:R-:W-:-:S03]  /*0750*/  IADD3.X R11, PT, PT, R6, R11, RZ, P0, !PT ;  /* 0x0000000b060b7210 */ /* 0x000fc600007fe4ff */
[----:B------:R-:W-:Y:S01]  /*0760*/  IMAD.HI.U32 R6, R9, UR4, RZ ;  /* 0x0000000409067c27 */ /* 0x000fe2000f8e00ff */
[----:B------:R-:W-:-:S03]  /*0770*/  IADD3.X R11, PT, PT, RZ, RZ, R11, P2, P1 ;  /* 0x000000ffff0b7210 */ /* 0x000fc600017e240b */
[----:B------:R-:W-:-:S04]  /*0780*/  IMAD.WIDE.U32 R6, R9, UR5, R6 ;  /* 0x0000000509067c25 */ /* 0x000fc8000f8e0006 */
[C---:B------:R-:W-:Y:S02]  /*0790*/  IMAD R9, R11.reuse, UR5, RZ ;  /* 0x000000050b097c24 */ /* 0x040fe4000f8e02ff */
[----:B------:R-:W-:-:S04]  /*07a0*/  IMAD.HI.U32 R6, P0, R11, UR4, R6 ;  /* 0x000000040b067c27 */ /* 0x000fc8000f800006 */
[----:B------:R-:W-:Y:S01]  /*07b0*/  IMAD.HI.U32 R8, R11, UR5, RZ ;  /* 0x000000050b087c27 */ /* 0x000fe2000f8e00ff */
[----:B------:R-:W-:-:S03]  /*07c0*/  IADD3 R9, P1, PT, R9, R6, RZ ;  /* 0x0000000609097210 */ /* 0x000fc60007f3e0ff */
[----:B------:R-:W-:Y:S02]  /*07d0*/  IMAD.X R8, RZ, RZ, R8, P0 ;  /* 0x000000ffff087224 */ /* 0x000fe400000e0608 */
[----:B------:R-:W-:-:S04]  /*07e0*/  IMAD.WIDE.U32 R6, R9, R4, RZ ;  /* 0x0000000409067225 */ /* 0x000fc800078e00ff */
[----:B------:R-:W-:Y:S01]  /*07f0*/  IMAD.X R11, RZ, RZ, R8, P1 ;  /* 0x000000ffff0b7224 */ /* 0x000fe200008e0608 */
[----:B------:R-:W-:Y:S01]  /*0800*/  IADD3 R15, P1, PT, -R6, UR4, RZ ;  /* 0x00000004060f7c10 */ /* 0x000fe2000ff3e1ff */
[C---:B------:R-:W-:Y:S01]  /*0810*/  IMAD R7, R9.reuse, R5, R7 ;  /* 0x0000000509077224 */ /* 0x040fe200078e0207 */
[----:B------:R-:W-:Y:S02]  /*0820*/  IADD3 R6, P2, PT, R9, 0x1, RZ ;  /* 0x0000000109067810 */ /* 0x000fe40007f5e0ff */
[-C--:B------:R-:W-:Y:S01]  /*0830*/  ISETP.GE.U32.AND P0, PT, R15, R4.reuse, PT ;  /* 0x000000040f00720c */ /* 0x080fe20003f06070 */
[----:B------:R-:W-:Y:S02]  /*0840*/  IMAD R7, R11, R4, R7 ;  /* 0x000000040b077224 */ /* 0x000fe400078e0207 */
[----:B------:R-:W-:-:S03]  /*0850*/  IMAD.X R8, RZ, RZ, R11, P2 ;  /* 0x000000ffff087224 */ /* 0x000fc600010e060b */
[----:B------:R-:W-:Y:S02]  /*0860*/  IADD3.X R17, PT, PT, ~R7, UR5, RZ, P1, !PT ;  /* 0x0000000507117c10 */ /* 0x000fe40008ffe5ff */
[----:B------:R-:W-:Y:S02]  /*0870*/  IADD3 R7, P1, PT, R15, -R4, RZ ;  /* 0x800000040f077210 */ /* 0x000fe40007f3e0ff */
[CC--:B------:R-:W-:Y:S02]  /*0880*/  ISETP.GE.U32.AND.EX P0, PT, R17.reuse, R5.reuse, PT, P0 ;  /* 0x000000051100720c */ /* 0x0c0fe40003f06100 */
[----:B------:R-:W-:Y:S02]  /*0890*/  IADD3.X R13, PT, PT, R17, ~R5, RZ, P1, !PT ;  /* 0x80000005110d7210 */ /* 0x000fe40000ffe4ff */
[----:B------:R-:W-:Y:S02]  /*08a0*/  SEL R7, R7, R15, P0 ;  /* 0x0000000f07077207 */ /* 0x000fe40000000000 */
[----:B------:R-:W-:-:S02]  /*08b0*/  SEL R9, R6, R9, P0 ;  /* 0x0000000906097207 */ /* 0x000fc40000000000 */
[----:B------:R-:W-:Y:S02]  /*08c0*/  SEL R13, R13, R17, P0 ;  /* 0x000000110d0d7207 */ /* 0x000fe40000000000 */
[----:B------:R-:W-:Y:S02]  /*08d0*/  ISETP.GE.U32.AND P1, PT, R7, R4, PT ;  /* 0x000000040700720c */ /* 0x000fe40003f26070 */
[----:B------:R-:W-:Y:S02]  /*08e0*/  SEL R4, R8, R11, P0 ;  /* 0x0000000b08047207 */ /* 0x000fe40000000000 */
[----:B------:R-:W-:Y:S02]  /*08f0*/  IADD3 R6, P2, PT, R9, 0x1, RZ ;  /* 0x0000000109067810 */ /* 0x000fe40007f5e0ff */
[----:B------:R-:W-:Y:S02]  /*0900*/  ISETP.GE.U32.AND.EX P0, PT, R13, R5, PT, P1 ;  /* 0x000000050d00720c */ /* 0x000fe40003f06110 */
[----:B------:R-:W-:Y:S01]  /*0910*/  LOP3.LUT R8, R3, UR7, RZ, 0x3c, !PT ;  /* 0x0000000703087c12 */ /* 0x000fe2000f8e3cff */
[----:B------:R-:W-:Y:S01]  /*0920*/  IMAD.X R7, RZ, RZ, R4, P2 ;  /* 0x000000ffff077224 */ /* 0x000fe200010e0604 */
[----:B------:R-:W-:-:S02]  /*0930*/  SEL R6, R6, R9, P0 ;  /* 0x0000000906067207 */ /* 0x000fc40000000000 */
[----:B------:R-:W-:Y:S02]  /*0940*/  ISETP.GE.AND P1, PT, R8, RZ, PT ;  /* 0x000000ff0800720c */ /* 0x000fe40003f26270 */
[----:B------:R-:W-:Y:S02]  /*0950*/  SEL R7, R7, R4, P0 ;  /* 0x0000000407077207 */ /* 0x000fe40000000000 */
[-C--:B------:R-:W-:Y:S02]  /*0960*/  IADD3 R5, P2, PT, RZ, -R6.reuse, RZ ;  /* 0x80000006ff057210 */ /* 0x080fe40007f5e0ff */
[----:B------:R-:W-:Y:S02]  /*0970*/  ISETP.NE.U32.AND P0, PT, R2, RZ, PT ;  /* 0x000000ff0200720c */ /* 0x000fe40003f05070 */
[----:B------:R-:W-:Y:S01]  /*0980*/  SEL R6, R5, R6, !P1 ;  /* 0x0000000605067207 */ /* 0x000fe20004800000 */
[----:B------:R-:W-:Y:S01]  /*0990*/  IMAD.X R4, RZ, RZ, ~R7, P2 ;  /* 0x000000ffff047224 */ /* 0x000fe200010e0e07 */
[----:B------:R-:W-:Y:S01]  /*09a0*/  ISETP.NE.AND.EX P0, PT, R3, RZ, PT, P0 ;  /* 0x000000ff0300720c */ /* 0x000fe20003f05300 */
[----:B------:R-:W-:-:S03]  /*09b0*/  IMAD.MOV.U32 R5, RZ, RZ, 0x0 ;  /* 0x00000000ff057424 */ /* 0x000fc600078e00ff */
[----:B------:R-:W-:Y:S02]  /*09c0*/  SEL R7, R4, R7, !P1 ;  /* 0x0000000704077207 */ /* 0x000fe40004800000 */
[----:B------:R-:W-:Y:S02]  /*09d0*/  MOV R4, R0 ;  /* 0x0000000000047202 */ /* 0x000fe40000000f00 */
[----:B------:R-:W-:Y:S02]  /*09e0*/  SEL R6, R6, 0xffffffff, P0 ;  /* 0xffffffff06067807 */ /* 0x000fe40000000000 */
[----:B------:R-:W-:Y:S01]  /*09f0*/  SEL R7, R7, 0xffffffff, P0 ;  /* 0xffffffff07077807 */ /* 0x000fe20000000000 */
[----:B------:R-:W-:Y:S06]  /*0a00*/  RET.REL.NODEC R4 `(_Z21compute_primes_kernelxPx) ;  /* 0xfffffff4047c7950 */ /* 0x000fec0003c3ffff */
        .weak           $__internal_1_$__cuda_sm20_rem_s64
        .type           $__internal_1_$__cuda_sm20_rem_s64,@function
        .size           $__internal_1_$__cuda_sm20_rem_s64,(.L_x_8 - $__internal_1_$__cuda_sm20_rem_s64)
$__internal_1_$__cuda_sm20_rem_s64:
[----:B------:R-:W-:Y:S01]  /*0a10*/  IADD3 R5, P1, PT, RZ, -R2, RZ ;  /* 0x80000002ff057210 */ /* 0x000fe20007f3e0ff */
[----:B------:R-:W0:Y:S01]  /*0a20*/  LDCU.64 UR4, c[0x0][0x380] ;  /* 0x00007000ff0477ac */ /* 0x000e220008000a00 */
[----:B------:R-:W-:-:S03]  /*0a30*/  ISETP.GE.AND P0, PT, R3, RZ, PT ;  /* 0x000000ff0300720c */ /* 0x000fc60003f06270 */
[----:B------:R-:W-:Y:S01]  /*0a40*/  IMAD.X R7, RZ, RZ, ~R3, P1 ;  /* 0x000000ffff077224 */ /* 0x000fe200008e0e03 */
[----:B------:R-:W-:-:S04]  /*0a50*/  SEL R4, R5, R2, !P0 ;  /* 0x0000000205047207 */ /* 0x000fc80004000000 */
[----:B------:R-:W-:-:S04]  /*0a60*/  SEL R5, R7, R3, !P0 ;  /* 0x0000000307057207 */ /* 0x000fc80004000000 */
[----:B------:R-:W1:Y:S08]  /*0a70*/  I2F.U64.RP R11, R4 ;  /* 0x00000004000b7312 */ /* 0x000e700000309000 */
[----:B-1----:R-:W1:Y:S02]  /*0a80*/  MUFU.RCP R11, R11 ;  /* 0x0000000b000b7308 */ /* 0x002e640000001000 */
[----:B-1----:R-:W-:-:S06]  /*0a90*/  VIADD R6, R11, 0x1ffffffe ;  /* 0x1ffffffe0b067836 */ /* 0x002fcc0000000000 */
[----:B------:R-:W1:Y:S02]  /*0aa0*/  F2I.U64.TRUNC R6, R6 ;  /* 0x0000000600067311 */ /* 0x000e64000020d800 */
[----:B-1----:R-:W-:-:S04]  /*0ab0*/  IMAD.WIDE.U32 R8, R6, R4, RZ ;  /* 0x0000000406087225 */ /* 0x002fc800078e00ff */
        /* <DEDUP_REMOVED lines=15> */
[----:B------:R-:W-:Y:S02]  /*0bb0*/  IADD3 R13, P0, PT, RZ, -R6, RZ ;  /* 0x80000006ff0d7210 */ /* 0x000fe40007f1e0ff */
[----:B0-----:R-:W-:Y:S01]  /*0bc0*/  ISETP.LE.AND P1, PT, RZ, UR5, PT ;  /* 0x00000005ff007c0c */ /* 0x001fe2000bf23270 */
[----:B------:R-:W-:Y:S01]  /*0bd0*/  IMAD R7, R11, R4, R7 ;  /* 0x000000040b077224 */ /* 0x000fe200078e0207 */
[----:B------:R-:W-:Y:S01]  /*0be0*/  IADD3 R6, P4, PT, RZ, -UR4, RZ ;  /* 0x80000004ff067c10 */ /* 0x000fe2000ff9e0ff */
[----:B------:R-:W-:-:S03]  /*0bf0*/  IMAD.HI.U32 R8, R9, R13, RZ ;  /* 0x0000000d09087227 */ /* 0x000fc600078e00ff */
[----:B------:R-:W-:Y:S01]  /*0c00*/  SEL R6, R6, UR4, !P1 ;  /* 0x0000000406067c07 */ /* 0x000fe2000c800000 */
[----:B------:R-:W-:-:S04]  /*0c10*/  IMAD.X R12, RZ, RZ, ~R7, P0 ;  /* 0x000000ffff0c7224 */ /* 0x000fc800000e0e07 */
[----:B------:R-:W-:-:S04]  /*0c20*/  IMAD.WIDE.U32 R8, P0, R9, R12, R8 ;  /* 0x0000000c09087225 */ /* 0x000fc80007800008 */
[C---:B------:R-:W-:Y:S02]  /*0c30*/  IMAD R14, R11.reuse, R12, RZ ;  /* 0x0000000c0b0e7224 */ /* 0x040fe400078e02ff */
[----:B------:R-:W-:-:S04]  /*0c40*/  IMAD.HI.U32 R7, P2, R11, R13, R8 ;  /* 0x0000000d0b077227 */ /* 0x000fc80007840008 */
[----:B------:R-:W-:Y:S01]  /*0c50*/  IMAD.HI.U32 R8, R11, R12, RZ ;  /* 0x0000000c0b087227 */ /* 0x000fe200078e00ff */
[----:B------:R-:W-:Y:S02]  /*0c60*/  IADD3 R7, P3, PT, R14, R7, RZ ;  /* 0x000000070e077210 */ /* 0x000fe40007f7e0ff */
[----:B------:R-:W-:Y:S01]  /*0c70*/  IADD3.X R12, PT, PT, RZ, ~UR5, RZ, P4, !PT ;  /* 0x80000005ff0c7c10 */ /* 0x000fe2000a7fe4ff */
[----:B------:R-:W-:Y:S02]  /*0c80*/  IMAD.X R11, R8, 0x1, R11, P0 ;  /* 0x00000001080b7824 */ /* 0x000fe400000e060b */
[----:B------:R-:W-:Y:S01]  /*0c90*/  IMAD.HI.U32 R8, R7, R6, RZ ;  /* 0x0000000607087227 */ /* 0x000fe200078e00ff */
[----:B------:R-:W-:Y:S02]  /*0ca0*/  SEL R12, R12, UR5, !P1 ;  /* 0x000000050c0c7c07 */ /* 0x000fe4000c800000 */
[----:B------:R-:W-:Y:S01]  /*0cb0*/  IADD3.X R11, PT, PT, RZ, RZ, R11, P3, P2 ;  /* 0x000000ffff0b7210 */ /* 0x000fe20001fe440b */
[----:B------:R-:W-:-:S02]  /*0cc0*/  IMAD.MOV.U32 R9, RZ, RZ, RZ ;  /* 0x000000ffff097224 */ /* 0x000fc400078e00ff */
[----:B------:R-:W-:-:S04]  /*0cd0*/  IMAD.WIDE.U32 R8, R7, R12, R8 ;  /* 0x0000000c07087225 */ /* 0x000fc800078e0008 */
[C---:B------:R-:W-:Y:S02]  /*0ce0*/  IMAD R13, R11.reuse, R12, RZ ;  /* 0x0000000c0b0d7224 */ /* 0x040fe400078e02ff */
[----:B------:R-:W-:-:S04]  /*0cf0*/  IMAD.HI.U32 R8, P0, R11, R6, R8 ;  /* 0x000000060b087227 */ /* 0x000fc80007800008 */
[----:B------:R-:W-:Y:S01]  /*0d00*/  IMAD.HI.U32 R7, R11, R12, RZ ;  /* 0x0000000c0b077227 */ /* 0x000fe200078e00ff */
[----:B------:R-:W-:-:S03]  /*0d10*/  IADD3 R11, P2, PT, R13, R8, RZ ;  /* 0x000000080d0b7210 */ /* 0x000fc60007f5e0ff */
[----:B------:R-:W-:Y:S02]  /*0d20*/  IMAD.X R7, RZ, RZ, R7, P0 ;  /* 0x000000ffff077224 */ /* 0x000fe400000e0607 */
[----:B------:R-:W-:-:S03]  /*0d30*/  IMAD.WIDE.U32 R8, R11, R4, RZ ;  /* 0x000000040b087225 */ /* 0x000fc600078e00ff */
[----:B------:R-:W-:Y:S01]  /*0d40*/  IADD3.X R7, PT, PT, RZ, R7, RZ, P2, !PT ;  /* 0x00000007ff077210 */ /* 0x000fe200017fe4ff */
[----:B------:R-:W-:Y:S01]  /*0d50*/  IMAD R11, R11, R5, R9 ;  /* 0x000000050b0b7224 */ /* 0x000fe200078e0209 */
[----:B------:R-:W-:-:S03]  /*0d60*/  IADD3 R13, P2, PT, -R8, R6, RZ ;  /* 0x00000006080d7210 */ /* 0x000fc60007f5e1ff */
[-C--:B------:R-:W-:Y:S01]  /*0d70*/  IMAD R7, R7, R4.reuse, R11 ;  /* 0x0000000407077224 */ /* 0x080fe200078e020b */
[----:B------:R-:W-:-:S03]  /*0d80*/  ISETP.GE.U32.AND P0, PT, R13, R4, PT ;  /* 0x000000040d00720c */ /* 0x000fc60003f06070 */
[----:B------:R-:W-:Y:S01]  /*0d90*/  IMAD.X R7, R12, 0x1, ~R7, P2 ;  /* 0x000000010c077824 */ /* 0x000fe200010e0e07 */
[----:B------:R-:W-:-:S04]  /*0da0*/  IADD3 R9, P2, PT, R13, -R4, RZ ;  /* 0x800000040d097210 */ /* 0x000fc80007f5e0ff */
[C---:B------:R-:W-:Y:S01]  /*0db0*/  ISETP.GE.U32.AND.EX P0, PT, R7.reuse, R5, PT, P0 ;  /* 0x000000050700720c */ /* 0x040fe20003f06100 */
[----:B------:R-:W-:-:S03]  /*0dc0*/  IMAD.X R11, R7, 0x1, ~R5, P2 ;  /* 0x00000001070b7824 */ /* 0x000fc600010e0e05 */
[----:B------:R-:W-:Y:S02]  /*0dd0*/  SEL R9, R9, R13, P0 ;  /* 0x0000000d09097207 */ /* 0x000fe40000000000 */
[----:B------:R-:W-:Y:S02]  /*0de0*/  SEL R11, R11, R7, P0 ;  /* 0x000000070b0b7207 */ /* 0x000fe40000000000 */
[CC--:B------:R-:W-:Y:S02]  /*0df0*/  ISETP.GE.U32.AND P0, PT, R9.reuse, R4.reuse, PT ;  /* 0x000000040900720c */ /* 0x0c0fe40003f06070 */
[----:B------:R-:W-:Y:S02]  /*0e00*/  IADD3 R6, P2, PT, R9, -R4, RZ ;  /* 0x8000000409067210 */ /* 0x000fe40007f5e0ff */
[----:B------:R-:W-:-:S03]  /*0e10*/  ISETP.GE.U32.AND.EX P0, PT, R11, R5, PT, P0 ;  /* 0x000000050b00720c */ /* 0x000fc60003f06100 */
[----:B------:R-:W-:Y:S01]  /*0e20*/  IMAD.X R7, R11, 0x1, ~R5, P2 ;  /* 0x000000010b077824 */ /* 0x000fe200010e0e05 */
[----:B------:R-:W-:-:S04]  /*0e30*/  SEL R6, R6, R9, P0 ;  /* 0x0000000906067207 */ /* 0x000fc80000000000 */
[----:B------:R-:W-:Y:S02]  /*0e40*/  SEL R7, R7, R11, P0 ;  /* 0x0000000b07077207 */ /* 0x000fe40000000000 */
[-C--:B------:R-:W-:Y:S02]  /*0e50*/  IADD3 R5, P2, PT, RZ, -R6.reuse, RZ ;  /* 0x80000006ff057210 */ /* 0x080fe40007f5e0ff */
[----:B------:R-:W-:Y:S02]  /*0e60*/  ISETP.NE.U32.AND P0, PT, R2, RZ, PT ;  /* 0x000000ff0200720c */ /* 0x000fe40003f05070 */
[-C--:B------:R-:W-:Y:S02]  /*0e70*/  IADD3.X R4, PT, PT, RZ, ~R7.reuse, RZ, P2, !PT ;  /* 0x80000007ff047210 */ /* 0x080fe400017fe4ff */
[----:B------:R-:W-:Y:S01]  /*0e80*/  SEL R6, R5, R6, !P1 ;  /* 0x0000000605067207 */ /* 0x000fe20004800000 */
[----:B------:R-:W-:Y:S01]  /*0e90*/  IMAD.MOV.U32 R5, RZ, RZ, 0x0 ;  /* 0x00000000ff057424 */ /* 0x000fe200078e00ff */
[----:B------:R-:W-:Y:S01]  /*0ea0*/  SEL R7, R4, R7, !P1 ;  /* 0x0000000704077207 */ /* 0x000fe20004800000 */
[----:B------:R-:W-:Y:S01]  /*0eb0*/  IMAD.MOV.U32 R4, RZ, RZ, R0 ;  /* 0x000000ffff047224 */ /* 0x000fe200078e0000 */
[----:B------:R-:W-:-:S04]  /*0ec0*/  ISETP.NE.AND.EX P0, PT, R3, RZ, PT, P0 ;  /* 0x000000ff0300720c */ /* 0x000fc80003f05300 */
[----:B------:R-:W-:Y:S02]  /*0ed0*/  SEL R6, R6, 0xffffffff, P0 ;  /* 0xffffffff06067807 */ /* 0x000fe40000000000 */
[----:B------:R-:W-:Y:S01]  /*0ee0*/  SEL R7, R7, 0xffffffff, P0 ;  /* 0xffffffff07077807 */ /* 0x000fe20000000000 */
[----:B------:R-:W-:Y:S06]  /*0ef0*/  RET.REL.NODEC R4 `(_Z21compute_primes_kernelxPx) ;  /* 0xfffffff004407950 */ /* 0x000fec0003c3ffff */
.L_x_6:
[----:B------:R-:W-:-:S00]  /*0f00*/  BRA `(.L_x_6) ;  /* 0xfffffffc00fc7947 */ /* 0x000fc0000383ffff */
[----:B------:R-:W-:-:S00]  /*0f10*/  NOP ;  /* 0x0000000000007918 */ /* 0x000fc00000000000 */
        /* <DEDUP_REMOVED lines=14> */
.L_x_8:


//--------------------- .nv.shared.reserved.0     --------------------------
	.section	.nv.shared.reserved.0,"aw",@nobits
	.weak		__nv_reservedSMEM_offset_0_alias
	.size		__nv_reservedSMEM_offset_0_alias, 0, 64
	.other		__nv_reservedSMEM_offset_0_alias,@"STO_CUDA_RESERVED_SHARED STV_DEFAULT"
__nv_reservedSMEM_offset_0_alias:
	.zero		0
	.zero		64


//--------------------- .nv.constant0._Z21compute_primes_kernelxPx --------------------------
	.section	.nv.constant0._Z21compute_primes_kernelxPx,"a",@progbits
	.sectionflags	@""
	.align	4
.nv.constant0._Z21compute_primes_kernelxPx:
	.zero		912


//--------------------- SYMBOLS --------------------------

	.type		.nv.reservedSmem.offset0,@object
	.size		.nv.reservedSmem.offset0,0x4
